//
// Generated by NVIDIA NVVM Compiler
//
// Compiler Build ID: CL-36424714
// Cuda compilation tools, release 13.0, V13.0.88
// Based on NVVM 20.0.0
//

.version 9.0
.target sm_100
.address_size 64

	// .globl	_Z16histogram_kernelPKiPiii
.extern .shared .align 16 .b8 sdata[];

.visible .entry _Z16histogram_kernelPKiPiii(
	.param .u64 .ptr .align 1 _Z16histogram_kernelPKiPiii_param_0,
	.param .u64 .ptr .align 1 _Z16histogram_kernelPKiPiii_param_1,
	.param .u32 _Z16histogram_kernelPKiPiii_param_2,
	.param .u32 _Z16histogram_kernelPKiPiii_param_3
)
{
	.reg .pred 	%p<11>;
	.reg .b32 	%r<52>;
	.reg .b64 	%rd<9>;

	ld.param.u64 	%rd3, [_Z16histogram_kernelPKiPiii_param_0];
	ld.param.u64 	%rd4, [_Z16histogram_kernelPKiPiii_param_1];
	ld.param.u32 	%r18, [_Z16histogram_kernelPKiPiii_param_2];
	ld.param.u32 	%r19, [_Z16histogram_kernelPKiPiii_param_3];
	mov.u32 	%r20, %ctaid.x;
	mov.u32 	%r1, %ntid.x;
	mov.u32 	%r51, %tid.x;
	mad.lo.s32 	%r45, %r20, %r1, %r51;
	setp.ge.s32 	%p1, %r51, %r19;
	@%p1 bra 	$L__BB0_3;
	mov.u32 	%r22, sdata;
	mov.u32 	%r44, %r51;
$L__BB0_2:
	shl.b32 	%r21, %r44, 2;
	add.s32 	%r23, %r22, %r21;
	mov.b32 	%r24, 0;
	st.shared.u32 	[%r23], %r24;
	add.s32 	%r44, %r44, %r1;
	setp.lt.s32 	%p2, %r44, %r19;
	@%p2 bra 	$L__BB0_2;
$L__BB0_3:
	bar.sync 	0;
	setp.ge.s32 	%p3, %r45, %r18;
	mov.b32 	%r50, -1;
	mov.b32 	%r47, 0;
	@%p3 bra 	$L__BB0_9;
	mov.u32 	%r29, %nctaid.x;
	mul.lo.s32 	%r6, %r1, %r29;
	cvta.to.global.u64 	%rd1, %rd3;
	mov.b32 	%r47, 0;
	mov.b32 	%r46, -1;
$L__BB0_5:
	mul.wide.s32 	%rd5, %r45, 4;
	add.s64 	%rd6, %rd1, %rd5;
	ld.global.u32 	%r50, [%rd6];
	setp.ne.s32 	%p4, %r50, %r46;
	setp.ne.s32 	%p5, %r46, -1;
	and.pred  	%p6, %p5, %p4;
	@%p6 bra 	$L__BB0_7;
	add.s32 	%r47, %r47, 1;
	bra.uni 	$L__BB0_8;
$L__BB0_7:
	shl.b32 	%r31, %r46, 2;
	mov.u32 	%r32, sdata;
	add.s32 	%r33, %r32, %r31;
	atom.shared.add.u32 	%r34, [%r33], %r47;
	mov.b32 	%r47, 1;
$L__BB0_8:
	add.s32 	%r45, %r45, %r6;
	setp.lt.s32 	%p7, %r45, %r18;
	mov.u32 	%r46, %r50;
	@%p7 bra 	$L__BB0_5;
$L__BB0_9:
	setp.eq.s32 	%p8, %r47, 0;
	@%p8 bra 	$L__BB0_11;
	shl.b32 	%r35, %r50, 2;
	mov.u32 	%r36, sdata;
	add.s32 	%r37, %r36, %r35;
	atom.shared.add.u32 	%r38, [%r37], %r47;
$L__BB0_11:
	setp.ge.s32 	%p9, %r51, %r19;
	bar.sync 	0;
	@%p9 bra 	$L__BB0_14;
	cvta.to.global.u64 	%rd2, %rd4;
	mov.u32 	%r40, sdata;
$L__BB0_13:
	mul.wide.s32 	%rd7, %r51, 4;
	add.s64 	%rd8, %rd2, %rd7;
	shl.b32 	%r39, %r51, 2;
	add.s32 	%r41, %r40, %r39;
	ld.shared.u32 	%r42, [%r41];
	atom.global.add.u32 	%r43, [%rd8], %r42;
	add.s32 	%r51, %r51, %r1;
	setp.lt.s32 	%p10, %r51, %r19;
	@%p10 bra 	$L__BB0_13;
$L__BB0_14:
	ret;

}


// ===== COMPILED SASS (sm_100) =====

	.target	sm_100

	.elftype	@"ET_EXEC"


//--------------------- .note.nv.tkinfo           --------------------------
	.section	.note.nv.tkinfo,"",@"SHT_NOTE"
	.sectionflags	@"SHF_NOTE_NV_TKINFO"
	.tkinfo
        /*0018*/ 	.word	0x00000002
        /*0030*/ 	.string	""
        /*0030*/ 	.string	"ptxas"
        /*0030*/ 	.string	"Cuda compilation tools, release 13.0, V13.0.88"
        /*0030*/ 	.string	"Build cuda_13.0.r13.0/compiler.36424714_0"
        /*0030*/ 	.string	"-arch sm_100 -m 64 "



//--------------------- .note.nv.cuinfo           --------------------------
	.section	.note.nv.cuinfo,"",@"SHT_NOTE"
	.sectionflags	@"SHF_NOTE_NV_CUINFO"
        /*0018*/ 	.short	0x0002
        /*001a*/ 	.short	0x0064
        /*001c*/ 	.short	0x0082
	.zero		2


//--------------------- .nv.info                  --------------------------
	.section	.nv.info,"",@"SHT_CUDA_INFO"
	.align	4


	//----- nvinfo : EIATTR_REGCOUNT
	.align		4
        /*0000*/ 	.byte	0x04, 0x2f
        /*0002*/ 	.short	(.L_1 - .L_0)
	.align		4
.L_0:
        /*0004*/ 	.word	index@(_Z16histogram_kernelPKiPiii)
        /*0008*/ 	.word	0x0000000e


	//----- nvinfo : EIATTR_FRAME_SIZE
	.align		4
.L_1:
        /*000c*/ 	.byte	0x04, 0x11
        /*000e*/ 	.short	(.L_3 - .L_2)
	.align		4
.L_2:
        /*0010*/ 	.word	index@(_Z16histogram_kernelPKiPiii)
        /*0014*/ 	.word	0x00000000


	//----- nvinfo : EIATTR_MIN_STACK_SIZE
	.align		4
.L_3:
        /*0018*/ 	.byte	0x04, 0x12
        /*001a*/ 	.short	(.L_5 - .L_4)
	.align		4
.L_4:
        /*001c*/ 	.word	index@(_Z16histogram_kernelPKiPiii)
        /*0020*/ 	.word	0x00000000
.L_5:


//--------------------- .nv.compat                --------------------------
	.section	.nv.compat,"",@"SHT_CUDA_COMPAT_INFO"
	.align	4
        /*0000*/ 	.byte	0x02, 0x09, 0x00, 0x00, 0x02, 0x02, 0x01, 0x00, 0x02, 0x05, 0x05, 0x00, 0x03, 0x07, 0x01, 0x01
        /*0010*/ 	.byte	0x02, 0x03, 0x00, 0x00, 0x02, 0x06, 0x01, 0x00, 0x04, 0x0b, 0x08, 0x00, 0x09, 0x00, 0x00, 0x00
        /*0020*/ 	.byte	0x00, 0x00, 0x00, 0x00


//--------------------- .nv.info._Z16histogram_kernelPKiPiii --------------------------
	.section	.nv.info._Z16histogram_kernelPKiPiii,"",@"SHT_CUDA_INFO"
	.sectionflags	@""
	.align	4


	//----- nvinfo : EIATTR_CUDA_API_VERSION
	.align		4
        /*0000*/ 	.byte	0x04, 0x37
        /*0002*/ 	.short	(.L_7 - .L_6)
.L_6:
        /*0004*/ 	.word	0x00000082


	//----- nvinfo : EIATTR_KPARAM_INFO
	.align		4
.L_7:
        /*0008*/ 	.byte	0x04, 0x17
        /*000a*/ 	.short	(.L_9 - .L_8)
.L_8:
        /*000c*/ 	.word	0x00000000
        /*0010*/ 	.short	0x0003
        /*0012*/ 	.short	0x0014
        /*0014*/ 	.byte	0x00, 0xf0, 0x11, 0x00


	//----- nvinfo : EIATTR_KPARAM_INFO
	.align		4
.L_9:
        /*0018*/ 	.byte	0x04, 0x17
        /*001a*/ 	.short	(.L_11 - .L_10)
.L_10:
        /*001c*/ 	.word	0x00000000
        /*0020*/ 	.short	0x0002
        /*0022*/ 	.short	0x0010
        /*0024*/ 	.byte	0x00, 0xf0, 0x11, 0x00


	//----- nvinfo : EIATTR_KPARAM_INFO
	.align		4
.L_11:
        /*0028*/ 	.byte	0x04, 0x17
        /*002a*/ 	.short	(.L_13 - .L_12)
.L_12:
        /*002c*/ 	.word	0x00000000
        /*0030*/ 	.short	0x0001
        /*0032*/ 	.short	0x0008
        /*0034*/ 	.byte	0x00, 0xf5, 0x21, 0x00


	//----- nvinfo : EIATTR_KPARAM_INFO
	.align		4
.L_13:
        /*0038*/ 	.byte	0x04, 0x17
        /*003a*/ 	.short	(.L_15 - .L_14)
.L_14:
        /*003c*/ 	.word	0x00000000
        /*0040*/ 	.short	0x0000
        /*0042*/ 	.short	0x0000
        /*0044*/ 	.byte	0x00, 0xf5, 0x21, 0x00


	//----- nvinfo : EIATTR_SPARSE_MMA_MASK
	.align		4
.L_15:
        /*0048*/ 	.byte	0x03, 0x50
        /*004a*/ 	.short	0x0000


	//----- nvinfo : EIATTR_MAXREG_COUNT
	.align		4
        /*004c*/ 	.byte	0x03, 0x1b
        /*004e*/ 	.short	0x00ff


	//----- nvinfo : EIATTR_NUM_BARRIERS
	.align		4
        /*0050*/ 	.byte	0x02, 0x4c
        /*0052*/ 	.byte	0x01
	.zero		1


	//----- nvinfo : EIATTR_MERCURY_ISA_VERSION
	.align		4
        /*0054*/ 	.byte	0x03, 0x5f
        /*0056*/ 	.short	0x0101


	//----- nvinfo : EIATTR_VRC_CTA_INIT_COUNT
	.align		4
        /*0058*/ 	.byte	0x02, 0x4a
	.zero		1
	.zero		1


	//----- nvinfo : EIATTR_EXIT_INSTR_OFFSETS
	.align		4
        /*005c*/ 	.byte	0x04, 0x1c
        /*005e*/ 	.short	(.L_17 - .L_16)


	//   ....[0]....
.L_16:
        /*0060*/ 	.word	0x00000410


	//   ....[1]....
        /*0064*/ 	.word	0x000004d0


	//----- nvinfo : EIATTR_CRS_STACK_SIZE
	.align		4
.L_17:
        /*0068*/ 	.byte	0x04, 0x1e
        /*006a*/ 	.short	(.L_19 - .L_18)
.L_18:
        /*006c*/ 	.word	0x00000000


	//----- nvinfo : EIATTR_CBANK_PARAM_SIZE
	.align		4
.L_19:
        /*0070*/ 	.byte	0x03, 0x19
        /*0072*/ 	.short	0x0018


	//----- nvinfo : EIATTR_PARAM_CBANK
	.align		4
        /*0074*/ 	.byte	0x04, 0x0a
        /*0076*/ 	.short	(.L_21 - .L_20)
	.align		4
.L_20:
        /*0078*/ 	.word	index@(.nv.constant0._Z16histogram_kernelPKiPiii)
        /*007c*/ 	.short	0x0380
        /*007e*/ 	.short	0x0018


	//----- nvinfo : EIATTR_SW_WAR
	.align		4
.L_21:
        /*0080*/ 	.byte	0x04, 0x36
        /*0082*/ 	.short	(.L_23 - .L_22)
.L_22:
        /*0084*/ 	.word	0x00000008
.L_23:


//--------------------- .nv.callgraph             --------------------------
	.section	.nv.callgraph,"",@"SHT_CUDA_CALLGRAPH"
	.align	4
	.sectionentsize	8
	.align		4
        /*0000*/ 	.word	0x00000000
	.align		4
        /*0004*/ 	.word	0xffffffff
	.align		4
        /*0008*/ 	.word	0x00000000
	.align		4
        /*000c*/ 	.word	0xfffffffe
	.align		4
        /*0010*/ 	.word	0x00000000
	.align		4
        /*0014*/ 	.word	0xfffffffd
	.align		4
        /*0018*/ 	.word	0x00000000
	.align		4
        /*001c*/ 	.word	0xfffffffc


//--------------------- .text._Z16histogram_kernelPKiPiii --------------------------
	.section	.text._Z16histogram_kernelPKiPiii,"ax",@progbits
	.align	128
        .global         _Z16histogram_kernelPKiPiii
        .type           _Z16histogram_kernelPKiPiii,@function
        .size           _Z16histogram_kernelPKiPiii,(.L_x_12 - _Z16histogram_kernelPKiPiii)
        .other          _Z16histogram_kernelPKiPiii,@"STO_CUDA_ENTRY STV_DEFAULT"
_Z16histogram_kernelPKiPiii:
.text._Z16histogram_kernelPKiPiii:
[----:B------:R-:W-:Y:S01]  /*0000*/  LDC R1, c[0x0][0x37c] ;  /* 0x0000df00ff017b82 */ /* 0x000fe20000000800 */
[----:B------:R-:W0:Y:S01]  /*0010*/  S2R R7, SR_TID.X ;  /* 0x0000000000077919 */ /* 0x000e220000002100 */
[----:B------:R-:W0:Y:S06]  /*0020*/  LDCU UR5, c[0x0][0x394] ;  /* 0x00007280ff0577ac */ /* 0x000e2c0008000800 */
[----:B------:R-:W1:Y:S01]  /*0030*/  S2UR UR4, SR_CTAID.X ;  /* 0x00000000000479c3 */ /* 0x000e620000002500 */
[----:B------:R-:W-:Y:S07]  /*0040*/  BSSY.RECONVERGENT B0, `(.L_x_0) ;  /* 0x000000e000007945 */ /* 0x000fee0003800200 */
[----:B------:R-:W1:Y:S01]  /*0050*/  LDC R8, c[0x0][0x360] ;  /* 0x0000d800ff087b82 */ /* 0x000e620000000800 */
[----:B0-----:R-:W-:Y:S01]  /*0060*/  ISETP.GE.AND P0, PT, R7, UR5, PT ;  /* 0x0000000507007c0c */ /* 0x001fe2000bf06270 */
[----:B-1----:R-:W-:-:S12]  /*0070*/  IMAD R9, R8, UR4, R7 ;  /* 0x0000000408097c24 */ /* 0x002fd8000f8e0207 */
[----:B------:R-:W-:Y:S05]  /*0080*/  @P0 BRA `(.L_x_1) ;  /* 0x0000000000240947 */ /* 0x000fea0003800000 */
[----:B------:R-:W0:Y:S01]  /*0090*/  S2R R5, SR_CgaCtaId ;  /* 0x0000000000057919 */ /* 0x000e220000008800 */
[----:B------:R-:W-:Y:S01]  /*00a0*/  MOV R0, 0x400 ;  /* 0x0000040000007802 */ /* 0x000fe20000000f00 */
[----:B------:R-:W-:-:S03]  /*00b0*/  IMAD.MOV.U32 R3, RZ, RZ, R7 ;  /* 0x000000ffff037224 */ /* 0x000fc600078e0007 */
[----:B0-----:R-:W-:-:S07]  /*00c0*/  LEA R0, R5, R0, 0x18 ;  /* 0x0000000005007211 */ /* 0x001fce00078ec0ff */
.L_x_2:
[----:B------:R-:W-:Y:S02]  /*00d0*/  IMAD R2, R3, 0x4, R0 ;  /* 0x0000000403027824 */ /* 0x000fe400078e0200 */
[----:B------:R-:W-:-:S03]  /*00e0*/  IMAD.IADD R3, R8, 0x1, R3 ;  /* 0x0000000108037824 */ /* 0x000fc600078e0203 */
[----:B------:R0:W-:Y:S02]  /*00f0*/  STS [R2], RZ ;  /* 0x000000ff02007388 */ /* 0x0001e40000000800 */
[----:B------:R-:W-:-:S13]  /*0100*/  ISETP.GE.AND P0, PT, R3, UR5, PT ;  /* 0x0000000503007c0c */ /* 0x000fda000bf06270 */
[----:B0-----:R-:W-:Y:S05]  /*0110*/  @!P0 BRA `(.L_x_2) ;  /* 0xfffffffc00ec8947 */ /* 0x001fea000383ffff */
.L_x_1:
[----:B------:R-:W-:Y:S05]  /*0120*/  BSYNC.RECONVERGENT B0 ;  /* 0x0000000000007941 */ /* 0x000fea0003800200 */
.L_x_0:
[----:B------:R-:W0:Y:S01]  /*0130*/  LDCU UR4, c[0x0][0x390] ;  /* 0x00007200ff0477ac */ /* 0x000e220008000800 */
[----:B------:R-:W-:Y:S01]  /*0140*/  BSSY.RECONVERGENT B0, `(.L_x_3) ;  /* 0x0000020000007945 */ /* 0x000fe20003800200 */
[----:B------:R-:W-:Y:S02]  /*0150*/  HFMA2 R0, -RZ, RZ, 0, 0 ;  /* 0x00000000ff007431 */ /* 0x000fe400000001ff */
[----:B------:R-:W-:Y:S01]  /*0160*/  IMAD.MOV.U32 R2, RZ, RZ, -0x1 ;  /* 0xffffffffff027424 */ /* 0x000fe200078e00ff */
[----:B------:R-:W1:Y:S01]  /*0170*/  LDCU.64 UR6, c[0x0][0x358] ;  /* 0x00006b00ff0677ac */ /* 0x000e620008000a00 */
[----:B------:R-:W2:Y:S01]  /*0180*/  LDCU UR8, c[0x0][0x390] ;  /* 0x00007200ff0877ac */ /* 0x000ea20008000800 */
[----:B------:R-:W-:Y:S01]  /*0190*/  BAR.SYNC.DEFER_BLOCKING 0x0 ;  /* 0x0000000000007b1d */ /* 0x000fe20000010000 */
[----:B0-----:R-:W-:-:S13]  /*01a0*/  ISETP.GE.AND P0, PT, R9, UR4, PT ;  /* 0x0000000409007c0c */ /* 0x001fda000bf06270 */
[----:B-12---:R-:W-:Y:S05]  /*01b0*/  @P0 BRA `(.L_x_4) ;  /* 0x0000000000600947 */ /* 0x006fea0003800000 */
[----:B------:R-:W0:Y:S01]  /*01c0*/  LDC.64 R4, c[0x0][0x380] ;  /* 0x0000e000ff047b82 */ /* 0x000e220000000a00 */
[----:B------:R-:W1:Y:S01]  /*01d0*/  LDCU UR4, c[0x0][0x370] ;  /* 0x00006e00ff0477ac */ /* 0x000e620008000800 */
[----:B------:R-:W-:Y:S02]  /*01e0*/  IMAD.MOV.U32 R0, RZ, RZ, RZ ;  /* 0x000000ffff007224 */ /* 0x000fe400078e00ff */
[----:B------:R-:W-:Y:S02]  /*01f0*/  IMAD.MOV.U32 R11, RZ, RZ, -0x1 ;  /* 0xffffffffff0b7424 */ /* 0x000fe400078e00ff */
[----:B-1----:R-:W-:-:S07]  /*0200*/  IMAD R6, R8, UR4, RZ ;  /* 0x0000000408067c24 */ /* 0x002fce000f8e02ff */
.L_x_7:
[----:B0-----:R-:W-:-:S06]  /*0210*/  IMAD.WIDE R2, R9, 0x4, R4 ;  /* 0x0000000409027825 */ /* 0x001fcc00078e0204 */
[----:B------:R-:W2:Y:S01]  /*0220*/  LDG.E R2, desc[UR6][R2.64] ;  /* 0x0000000602027981 */ /* 0x000ea2000c1e1900 */
[----:B------:R-:W-:Y:S01]  /*0230*/  IMAD.IADD R9, R6, 0x1, R9 ;  /* 0x0000000106097824 */ /* 0x000fe200078e0209 */
[----:B------:R-:W-:Y:S01]  /*0240*/  BSSY.RECONVERGENT B1, `(.L_x_5) ;  /* 0x000000d000017945 */ /* 0x000fe20003800200 */
[----:B------:R-:W-:-:S03]  /*0250*/  MOV R10, R0 ;  /* 0x00000000000a7202 */ /* 0x000fc60000000f00 */
[----:B------:R-:W-:Y:S02]  /*0260*/  ISETP.GE.AND P1, PT, R9, UR8, PT ;  /* 0x0000000809007c0c */ /* 0x000fe4000bf26270 */
[----:B--2---:R-:W-:-:S04]  /*0270*/  ISETP.NE.AND P0, PT, R2, R11, PT ;  /* 0x0000000b0200720c */ /* 0x004fc80003f05270 */
[----:B------:R-:W-:-:S13]  /*0280*/  ISETP.NE.AND P0, PT, R11, -0x1, P0 ;  /* 0xffffffff0b00780c */ /* 0x000fda0000705270 */
[----:B------:R-:W-:Y:S01]  /*0290*/  @!P0 VIADD R0, R0, 0x1 ;  /* 0x0000000100008836 */ /* 0x000fe20000000000 */
[----:B------:R-:W-:Y:S06]  /*02a0*/  @!P0 BRA `(.L_x_6) ;  /* 0x0000000000188947 */ /* 0x000fec0003800000 */
[----:B------:R-:W0:Y:S01]  /*02b0*/  S2UR UR5, SR_CgaCtaId ;  /* 0x00000000000579c3 */ /* 0x000e220000008800 */
[----:B------:R-:W-:Y:S01]  /*02c0*/  UMOV UR4, 0x400 ;  /* 0x0000040000047882 */ /* 0x000fe20000000000 */
[----:B------:R-:W-:Y:S01]  /*02d0*/  IMAD.MOV.U32 R0, RZ, RZ, 0x1 ;  /* 0x00000001ff007424 */ /* 0x000fe200078e00ff */
[----:B0-----:R-:W-:-:S06]  /*02e0*/  ULEA UR4, UR5, UR4, 0x18 ;  /* 0x0000000405047291 */ /* 0x001fcc000f8ec0ff */
[----:B------:R-:W-:-:S05]  /*02f0*/  LEA R3, R11, UR4, 0x2 ;  /* 0x000000040b037c11 */ /* 0x000fca000f8e10ff */
[----:B------:R0:W-:Y:S02]  /*0300*/  ATOMS.ADD RZ, [R3], R10 ;  /* 0x0000000a03ff738c */ /* 0x0001e40000000000 */
.L_x_6:
[----:B------:R-:W-:Y:S05]  /*0310*/  BSYNC.RECONVERGENT B1 ;  /* 0x0000000000017941 */ /* 0x000fea0003800200 */
.L_x_5:
[----:B------:R-:W-:Y:S01]  /*0320*/  MOV R11, R2 ;  /* 0x00000002000b7202 */ /* 0x000fe20000000f00 */
[----:B------:R-:W-:Y:S06]  /*0330*/  @!P1 BRA `(.L_x_7) ;  /* 0xfffffffc00b49947 */ /* 0x000fec000383ffff */
.L_x_4:
[----:B------:R-:W-:Y:S05]  /*0340*/  BSYNC.RECONVERGENT B0 ;  /* 0x0000000000007941 */ /* 0x000fea0003800200 */
.L_x_3:
[----:B------:R-:W1:Y:S01]  /*0350*/  LDCU UR8, c[0x0][0x394] ;  /* 0x00007280ff0877ac */ /* 0x000e620008000800 */
[----:B------:R-:W-:Y:S01]  /*0360*/  ISETP.NE.AND P0, PT, R0, RZ, PT ;  /* 0x000000ff0000720c */ /* 0x000fe20003f05270 */
[----:B------:R-:W-:Y:S01]  /*0370*/  BSSY.RECONVERGENT B0, `(.L_x_8) ;  /* 0x0000008000007945 */ /* 0x000fe20003800200 */
[----:B-1----:R-:W-:-:S11]  /*0380*/  ISETP.GE.AND P1, PT, R7, UR8, PT ;  /* 0x0000000807007c0c */ /* 0x002fd6000bf26270 */
[----:B------:R-:W-:Y:S05]  /*0390*/  @!P0 BRA `(.L_x_9) ;  /* 0x0000000000148947 */ /* 0x000fea0003800000 */
[----:B------:R-:W1:Y:S01]  /*03a0*/  S2UR UR5, SR_CgaCtaId ;  /* 0x00000000000579c3 */ /* 0x000e620000008800 */
[----:B------:R-:W-:Y:S02]  /*03b0*/  UMOV UR4, 0x400 ;  /* 0x0000040000047882 */ /* 0x000fe40000000000 */
[----:B-1----:R-:W-:-:S06]  /*03c0*/  ULEA UR4, UR5, UR4, 0x18 ;  /* 0x0000000405047291 */ /* 0x002fcc000f8ec0ff */
[----:B0-----:R-:W-:-:S05]  /*03d0*/  LEA R3, R2, UR4, 0x2 ;  /* 0x0000000402037c11 */ /* 0x001fca000f8e10ff */
[----:B------:R1:W-:Y:S02]  /*03e0*/  ATOMS.ADD RZ, [R3], R0 ;  /* 0x0000000003ff738c */ /* 0x0003e40000000000 */
.L_x_9:
[----:B------:R-:W-:Y:S05]  /*03f0*/  BSYNC.RECONVERGENT B0 ;  /* 0x0000000000007941 */ /* 0x000fea0003800200 */
.L_x_8:
[----:B------:R-:W-:Y:S06]  /*0400*/  BAR.SYNC.DEFER_BLOCKING 0x0 ;  /* 0x0000000000007b1d */ /* 0x000fec0000010000 */
[----:B------:R-:W-:Y:S05]  /*0410*/  @P1 EXIT ;  /* 0x000000000000194d */ /* 0x000fea0003800000 */
[----:B------:R-:W2:Y:S01]  /*0420*/  S2UR UR5, SR_CgaCtaId ;  /* 0x00000000000579c3 */ /* 0x000ea20000008800 */
[----:B------:R-:W-:-:S07]  /*0430*/  UMOV UR4, 0x400 ;  /* 0x0000040000047882 */ /* 0x000fce0000000000 */
[----:B------:R-:W3:Y:S01]  /*0440*/  LDC.64 R4, c[0x0][0x388] ;  /* 0x0000e200ff047b82 */ /* 0x000ee20000000a00 */
[----:B--2---:R-:W-:-:S12]  /*0450*/  ULEA UR4, UR5, UR4, 0x18 ;  /* 0x0000000405047291 */ /* 0x004fd8000f8ec0ff */
.L_x_10:
[C---:B-1----:R-:W-:Y:S01]  /*0460*/  LEA R0, R7.reuse, UR4, 0x2 ;  /* 0x0000000407007c11 */ /* 0x042fe2000f8e10ff */
[----:B0-23--:R-:W-:-:S04]  /*0470*/  IMAD.WIDE R2, R7, 0x4, R4 ;  /* 0x0000000407027825 */ /* 0x00dfc800078e0204 */
[----:B------:R-:W0:Y:S01]  /*0480*/  LDS R9, [R0] ;  /* 0x0000000000097984 */ /* 0x000e220000000800 */
[----:B------:R-:W-:-:S05]  /*0490*/  IMAD.IADD R7, R8, 0x1, R7 ;  /* 0x0000000108077824 */ /* 0x000fca00078e0207 */
[----:B------:R-:W-:Y:S01]  /*04a0*/  ISETP.GE.AND P0, PT, R7, UR8, PT ;  /* 0x0000000807007c0c */ /* 0x000fe2000bf06270 */
[----:B0-----:R2:W-:-:S12]  /*04b0*/  REDG.E.ADD.STRONG.GPU desc[UR6][R2.64], R9 ;  /* 0x000000090200798e */ /* 0x0015d8000c12e106 */
[----:B------:R-:W-:Y:S05]  /*04c0*/  @!P0 BRA `(.L_x_10) ;  /* 0xfffffffc00e48947 */ /* 0x000fea000383ffff */
[----:B------:R-:W-:Y:S05]  /*04d0*/  EXIT ;  /* 0x000000000000794d */ /* 0x000fea0003800000 */
.L_x_11:
[----:B------:R-:W-:-:S00]  /*04e0*/  BRA `(.L_x_11) ;  /* 0xfffffffc00fc7947 */ /* 0x000fc0000383ffff */
[----:B------:R-:W-:-:S00]  /*04f0*/  NOP ;  /* 0x0000000000007918 */ /* 0x000fc00000000000 */
        /* <DEDUP_REMOVED lines=8> */
.L_x_12:


//--------------------- .nv.shared._Z16histogram_kernelPKiPiii --------------------------
	.section	.nv.shared._Z16histogram_kernelPKiPiii,"aw",@nobits
	.sectionflags	@""
	.align	16
	.zero		1024


//--------------------- .nv.shared.reserved.0     --------------------------
	.section	.nv.shared.reserved.0,"aw",@nobits
	.weak		__nv_reservedSMEM_offset_0_alias
	.size		__nv_reservedSMEM_offset_0_alias, 0, 64
	.other		__nv_reservedSMEM_offset_0_alias,@"STO_CUDA_RESERVED_SHARED STV_DEFAULT"
__nv_reservedSMEM_offset_0_alias:
	.zero		0
	.zero		64


//--------------------- .nv.constant0._Z16histogram_kernelPKiPiii --------------------------
	.section	.nv.constant0._Z16histogram_kernelPKiPiii,"a",@progbits
	.sectionflags	@""
	.align	4
.nv.constant0._Z16histogram_kernelPKiPiii:
	.zero		920


//--------------------- SYMBOLS --------------------------

	.type		.nv.reservedSmem.offset0,@object
	.size		.nv.reservedSmem.offset0,0x4
	.type		.nv.reservedSmem.cap,@object
	.size		.nv.reservedSmem.cap,0x4
